	.headerflags	@"EF_CUDA_TEXMODE_UNIFIED EF_CUDA_64BIT_ADDRESS EF_CUDA_ACCELERATORS EF_CUDA_SM90 EF_CUDA_VIRTUAL_SM(EF_CUDA_SM90)"
	.elftype	@"ET_EXEC"


//--------------------- .nv.info                  --------------------------
	.section	.nv.info,"",@"SHT_CUDA_INFO"
	.align	4


	//----- nvinfo : EIATTR_REGCOUNT
	.align		4
        /*0000*/ 	.byte	0x04, 0x2f
        /*0002*/ 	.short	(.L_1 - .L_0)
	.align		4
.L_0:
        /*0004*/ 	.word	index@(triton_poi_fused_convolution_max_pool2d_with_indices_relu_17)
        /*0008*/ 	.word	0x00000020


	//----- nvinfo : EIATTR_MIN_STACK_SIZE
	.align		4
.L_1:
        /*000c*/ 	.byte	0x04, 0x12
        /*000e*/ 	.short	(.L_3 - .L_2)
	.align		4
.L_2:
        /*0010*/ 	.word	index@(triton_poi_fused_convolution_max_pool2d_with_indices_relu_17)
        /*0014*/ 	.word	0x00000000


	//----- nvinfo : EIATTR_FRAME_SIZE
	.align		4
.L_3:
        /*0018*/ 	.byte	0x04, 0x11
        /*001a*/ 	.short	(.L_5 - .L_4)
	.align		4
.L_4:
        /*001c*/ 	.word	index@(triton_poi_fused_convolution_max_pool2d_with_indices_relu_17)
        /*0020*/ 	.word	0x00000000


	//----- nvinfo : EIATTR_MIN_STACK_SIZE
	.align		4
.L_5:
        /*0024*/ 	.byte	0x04, 0x12
        /*0026*/ 	.short	(.L_7 - .L_6)
	.align		4
.L_6:
        /*0028*/ 	.word	index@(triton_poi_fused_convolution_max_pool2d_with_indices_relu_17)
        /*002c*/ 	.word	0x00000000
.L_7:


//--------------------- .nv.info.triton_poi_fused_convolution_max_pool2d_with_indices_relu_17 --------------------------
	.section	.nv.info.triton_poi_fused_convolution_max_pool2d_with_indices_relu_17,"",@"SHT_CUDA_INFO"
	.sectionflags	@""
	.align	4


	//----- nvinfo : EIATTR_CUDA_API_VERSION
	.align		4
        /*0000*/ 	.byte	0x04, 0x37
        /*0002*/ 	.short	(.L_9 - .L_8)
.L_8:
        /*0004*/ 	.word	0x0000007c


	//----- nvinfo : EIATTR_KPARAM_INFO
	.align		4
.L_9:
        /*0008*/ 	.byte	0x04, 0x17
        /*000a*/ 	.short	(.L_11 - .L_10)
.L_10:
        /*000c*/ 	.word	0x00000000
        /*0010*/ 	.short	0x0005
        /*0012*/ 	.short	0x0024
        /*0014*/ 	.byte	0x00, 0xf0, 0x11, 0x00


	//----- nvinfo : EIATTR_KPARAM_INFO
	.align		4
.L_11:
        /*0018*/ 	.byte	0x04, 0x17
        /*001a*/ 	.short	(.L_13 - .L_12)
.L_12:
        /*001c*/ 	.word	0x00000000
        /*0020*/ 	.short	0x0004
        /*0022*/ 	.short	0x0020
        /*0024*/ 	.byte	0x00, 0xf0, 0x11, 0x00


	//----- nvinfo : EIATTR_KPARAM_INFO
	.align		4
.L_13:
        /*0028*/ 	.byte	0x04, 0x17
        /*002a*/ 	.short	(.L_15 - .L_14)
.L_14:
        /*002c*/ 	.word	0x00000000
        /*0030*/ 	.short	0x0003
        /*0032*/ 	.short	0x0018
        /*0034*/ 	.byte	0x00, 0xf4, 0x21, 0x00


	//----- nvinfo : EIATTR_KPARAM_INFO
	.align		4
.L_15:
        /*0038*/ 	.byte	0x04, 0x17
        /*003a*/ 	.short	(.L_17 - .L_16)
.L_16:
        /*003c*/ 	.word	0x00000000
        /*0040*/ 	.short	0x0002
        /*0042*/ 	.short	0x0010
        /*0044*/ 	.byte	0x00, 0xf4, 0x21, 0x00


	//----- nvinfo : EIATTR_KPARAM_INFO
	.align		4
.L_17:
        /*0048*/ 	.byte	0x04, 0x17
        /*004a*/ 	.short	(.L_19 - .L_18)
.L_18:
        /*004c*/ 	.word	0x00000000
        /*0050*/ 	.short	0x0001
        /*0052*/ 	.short	0x0008
        /*0054*/ 	.byte	0x00, 0xf4, 0x21, 0x00


	//----- nvinfo : EIATTR_KPARAM_INFO
	.align		4
.L_19:
        /*0058*/ 	.byte	0x04, 0x17
        /*005a*/ 	.short	(.L_21 - .L_20)
.L_20:
        /*005c*/ 	.word	0x00000000
        /*0060*/ 	.short	0x0000
        /*0062*/ 	.short	0x0000
        /*0064*/ 	.byte	0x00, 0xf4, 0x21, 0x00


	//----- nvinfo : EIATTR_SPARSE_MMA_MASK
	.align		4
.L_21:
        /*0068*/ 	.byte	0x03, 0x50
        /*006a*/ 	.short	0x0000


	//----- nvinfo : EIATTR_MAXREG_COUNT
	.align		4
        /*006c*/ 	.byte	0x03, 0x1b
        /*006e*/ 	.short	0x00ff


	//----- nvinfo : EIATTR_EXIT_INSTR_OFFSETS
	.align		4
        /*0070*/ 	.byte	0x04, 0x1c
        /*0072*/ 	.short	(.L_23 - .L_22)


	//   ....[0]....
.L_22:
        /*0074*/ 	.word	0x000007b0


	//   ....[1]....
        /*0078*/ 	.word	0x000007d0


	//----- nvinfo : EIATTR_REQNTID
	.align		4
.L_23:
        /*007c*/ 	.byte	0x04, 0x10
        /*007e*/ 	.short	(.L_25 - .L_24)
.L_24:
        /*0080*/ 	.word	0x00000080
        /*0084*/ 	.word	0x00000001
        /*0088*/ 	.word	0x00000001


	//----- nvinfo : EIATTR_CBANK_PARAM_SIZE
	.align		4
.L_25:
        /*008c*/ 	.byte	0x03, 0x19
        /*008e*/ 	.short	0x0028


	//----- nvinfo : EIATTR_PARAM_CBANK
	.align		4
        /*0090*/ 	.byte	0x04, 0x0a
        /*0092*/ 	.short	(.L_27 - .L_26)
	.align		4
.L_26:
        /*0094*/ 	.word	index@(.nv.constant0.triton_poi_fused_convolution_max_pool2d_with_indices_relu_17)
        /*0098*/ 	.short	0x0210
        /*009a*/ 	.short	0x0028


	//----- nvinfo : EIATTR_SW_WAR
	.align		4
.L_27:
        /*009c*/ 	.byte	0x04, 0x36
        /*009e*/ 	.short	(.L_29 - .L_28)
.L_28:
        /*00a0*/ 	.word	0x00000008
.L_29:


//--------------------- .nv.callgraph             --------------------------
	.section	.nv.callgraph,"",@"SHT_CUDA_CALLGRAPH"
	.align	4
	.sectionentsize	8
	.align		4
        /*0000*/ 	.word	0x00000000
	.align		4
        /*0004*/ 	.word	0xffffffff
	.align		4
        /*0008*/ 	.word	0x00000000
	.align		4
        /*000c*/ 	.word	0xfffffffe
	.align		4
        /*0010*/ 	.word	0x00000000
	.align		4
        /*0014*/ 	.word	0xfffffffd
	.align		4
        /*0018*/ 	.word	0x00000000
	.align		4
        /*001c*/ 	.word	0xfffffffc


//--------------------- .text.triton_poi_fused_convolution_max_pool2d_with_indices_relu_17 --------------------------
	.section	.text.triton_poi_fused_convolution_max_pool2d_with_indices_relu_17,"ax",@progbits
	.sectionflags	@"SHF_BARRIERS=1"
	.align	128
        .global         triton_poi_fused_convolution_max_pool2d_with_indices_relu_17
        .type           triton_poi_fused_convolution_max_pool2d_with_indices_relu_17,@function
        .size           triton_poi_fused_convolution_max_pool2d_with_indices_relu_17,(.L_x_1 - triton_poi_fused_convolution_max_pool2d_with_indices_relu_17)
        .other          triton_poi_fused_convolution_max_pool2d_with_indices_relu_17,@"STO_CUDA_ENTRY STV_DEFAULT"
triton_poi_fused_convolution_max_pool2d_with_indices_relu_17:
.text.triton_poi_fused_convolution_max_pool2d_with_indices_relu_17:
[----:B------:R-:W0:Y:S02]  /*0000*/  LDC R1, c[0x0][0x28] ;  /* 0x00000a00ff017b82 */ /* 0x000e240000000800 */
[----:B------:R-:W1:Y:S01]  /*0010*/  S2R R0, SR_CTAID.Y ;  /* 0x0000000000007919 */ /* 0x000e620000002600 */
[----:B------:R-:W2:Y:S01]  /*0020*/  LDC.64 R12, c[0x0][0x218] ;  /* 0x00008600ff0c7b82 */ /* 0x000ea20000000a00 */
[----:B------:R-:W-:Y:S02]  /*0030*/  CS2R R6, SRZ ;  /* 0x0000000000067805 */ /* 0x000fe4000001ff00 */
[----:B------:R-:W-:Y:S01]  /*0040*/  CS2R R8, SRZ ;  /* 0x0000000000087805 */ /* 0x000fe2000001ff00 */
[----:B------:R-:W3:Y:S01]  /*0050*/  S2R R18, SR_TID.X ;  /* 0x0000000000127919 */ /* 0x000ee20000002100 */
[----:B------:R-:W-:Y:S01]  /*0060*/  CS2R R10, SRZ ;  /* 0x00000000000a7805 */ /* 0x000fe2000001ff00 */
[----:B------:R-:W-:Y:S01]  /*0070*/  ULDC.64 UR6, c[0x0][0x208] ;  /* 0x0000820000067ab9 */ /* 0x000fe20000000a00 */
[----:B------:R-:W4:Y:S01]  /*0080*/  S2R R2, SR_CTAID.X ;  /* 0x0000000000027919 */ /* 0x000f220000002500 */
[----:B------:R-:W5:Y:S01]  /*0090*/  LDC.64 R16, c[0x0][0x210] ;  /* 0x00008400ff107b82 */ /* 0x000f620000000a00 */
[----:B-1----:R-:W-:Y:S01]  /*00a0*/  IMAD.SHL.U32 R20, R0, 0x20, RZ ;  /* 0x0000002000147824 */ /* 0x002fe200078e00ff */
[----:B------:R-:W-:Y:S01]  /*00b0*/  SHF.R.S32.HI R3, RZ, 0x1a, R0 ;  /* 0x0000001aff037819 */ /* 0x000fe20000011400 */
[----:B---3--:R-:W-:-:S03]  /*00c0*/  IMAD.SHL.U32 R23, R18, 0x4, RZ ;  /* 0x0000000412177824 */ /* 0x008fc600078e00ff */
[----:B------:R-:W-:Y:S02]  /*00d0*/  SGXT R3, R3, 0x1 ;  /* 0x000000010303781a */ /* 0x000fe40000000200 */
[----:B------:R-:W-:Y:S01]  /*00e0*/  SHF.R.U32.HI R21, RZ, 0x3, R18 ;  /* 0x00000003ff157819 */ /* 0x000fe20000011612 */
[----:B----4-:R-:W-:Y:S01]  /*00f0*/  IMAD.SHL.U32 R2, R2, 0x20, RZ ;  /* 0x0000002002027824 */ /* 0x010fe200078e00ff */
[----:B------:R-:W-:Y:S02]  /*0100*/  LOP3.LUT R0, R20, 0x1c, R23, 0xf8, !PT ;  /* 0x0000001c14007812 */ /* 0x000fe400078ef817 */
[----:B------:R-:W-:Y:S02]  /*0110*/  SGXT.U32 R21, R21, 0x4 ;  /* 0x000000041515781a */ /* 0x000fe40000000000 */
[----:B------:R-:W-:-:S04]  /*0120*/  LEA.HI R3, R3, R0, RZ, 0x9 ;  /* 0x0000000003037211 */ /* 0x000fc800078f48ff */
[C---:B------:R-:W-:Y:S01]  /*0130*/  LOP3.LUT R5, R3.reuse, 0xfffffe00, RZ, 0xc0, !PT ;  /* 0xfffffe0003057812 */ /* 0x040fe200078ec0ff */
[----:B------:R-:W-:-:S04]  /*0140*/  IMAD.SHL.U32 R3, R3, 0x40, RZ ;  /* 0x0000004003037824 */ /* 0x000fc800078e00ff */
[----:B------:R-:W-:Y:S01]  /*0150*/  IMAD.IADD R5, R0, 0x1, -R5 ;  /* 0x0000000100057824 */ /* 0x000fe200078e0a05 */
[----:B------:R-:W-:Y:S02]  /*0160*/  LOP3.LUT R4, R3, 0xffff8000, RZ, 0xc0, !PT ;  /* 0xffff800003047812 */ /* 0x000fe400078ec0ff */
[----:B------:R-:W-:Y:S01]  /*0170*/  LOP3.LUT R3, R2, 0x10, R21, 0xfe, !PT ;  /* 0x0000001002037812 */ /* 0x000fe200078efe15 */
[----:B--2---:R-:W-:Y:S01]  /*0180*/  IMAD.WIDE R12, R5, 0x4, R12 ;  /* 0x00000004050c7825 */ /* 0x004fe200078e020c */
[----:B------:R-:W-:Y:S02]  /*0190*/  LOP3.LUT R0, R2, R21, RZ, 0xfc, !PT ;  /* 0x0000001502007212 */ /* 0x000fe400078efcff */
[----:B------:R-:W-:Y:S01]  /*01a0*/  ISETP.GE.AND P0, PT, R3, 0x40, PT ;  /* 0x000000400300780c */ /* 0x000fe20003f06270 */
[----:B------:R-:W-:Y:S01]  /*01b0*/  IMAD.IADD R4, R5, 0x1, R4 ;  /* 0x0000000105047824 */ /* 0x000fe200078e0204 */
[----:B------:R-:W-:Y:S01]  /*01c0*/  ISETP.GE.AND P1, PT, R0, 0x40, PT ;  /* 0x000000400000780c */ /* 0x000fe20003f26270 */
[----:B------:R-:W2:Y:S02]  /*01d0*/  LDG.E.EL.128 R12, desc[UR6][R12.64] ;  /* 0x000000060c0c7981 */ /* 0x000ea4000c2e1d00 */
[----:B------:R-:W-:-:S02]  /*01e0*/  IMAD R3, R3, 0x200, R4 ;  /* 0x0000020003037824 */ /* 0x000fc400078e0204 */
[----:B------:R-:W-:Y:S01]  /*01f0*/  IMAD R0, R0, 0x200, R4 ;  /* 0x0000020000007824 */ /* 0x000fe200078e0204 */
[----:B------:R-:W-:Y:S01]  /*0200*/  CS2R R4, SRZ ;  /* 0x0000000000047805 */ /* 0x000fe2000001ff00 */
[----:B-----5:R-:W-:-:S04]  /*0210*/  IMAD.WIDE R24, R3, 0x4, R16 ;  /* 0x0000000403187825 */ /* 0x020fc800078e0210 */
[----:B------:R-:W-:Y:S01]  /*0220*/  IMAD.WIDE R16, R0, 0x4, R16 ;  /* 0x0000000400107825 */ /* 0x000fe200078e0210 */
[----:B------:R-:W2:Y:S04]  /*0230*/  @!P0 LDG.E.EL.128 R4, desc[UR6][R24.64] ;  /* 0x0000000618048981 */ /* 0x000ea8000c2e1d00 */
[----:B------:R1:W3:Y:S01]  /*0240*/  @!P1 LDG.E.EL.128 R8, desc[UR6][R16.64] ;  /* 0x0000000610089981 */ /* 0x0002e2000c2e1d00 */
[----:B------:R-:W4:Y:S01]  /*0250*/  S2UR UR5, SR_CgaCtaId ;  /* 0x00000000000579c3 */ /* 0x000f220000008800 */
[----:B------:R-:W-:Y:S01]  /*0260*/  IMAD.SHL.U32 R19, R18, 0x80, RZ ;  /* 0x0000008012137824 */ /* 0x000fe200078e00ff */
[----:B------:R-:W-:Y:S01]  /*0270*/  SHF.R.U32.HI R26, RZ, 0x3, R18 ;  /* 0x00000003ff1a7819 */ /* 0x000fe20000011612 */
[----:B------:R-:W-:-:S03]  /*0280*/  UMOV UR4, 0x400 ;  /* 0x0000040000047882 */ /* 0x000fc60000000000 */
[----:B------:R-:W-:Y:S02]  /*0290*/  LOP3.LUT R19, R19, 0x380, RZ, 0xc0, !PT ;  /* 0x0000038013137812 */ /* 0x000fe400078ec0ff */
[----:B------:R-:W-:Y:S02]  /*02a0*/  SGXT.U32 R26, R26, 0x4 ;  /* 0x000000041a1a781a */ /* 0x000fe40000000000 */
[C---:B-1----:R-:W-:Y:S02]  /*02b0*/  LOP3.LUT R16, R19.reuse, 0x20, RZ, 0xfc, !PT ;  /* 0x0000002013107812 */ /* 0x042fe400078efcff */
[C---:B------:R-:W-:Y:S02]  /*02c0*/  LOP3.LUT R24, R19.reuse, 0x40, RZ, 0xfc, !PT ;  /* 0x0000004013187812 */ /* 0x040fe400078efcff */
[C---:B------:R-:W-:Y:S02]  /*02d0*/  LOP3.LUT R26, R19.reuse, R26, RZ, 0xfc, !PT ;  /* 0x0000001a131a7212 */ /* 0x040fe400078efcff */
[----:B------:R-:W-:Y:S01]  /*02e0*/  LOP3.LUT R27, R19, 0x60, RZ, 0xfc, !PT ;  /* 0x00000060131b7812 */ /* 0x000fe200078efcff */
[----:B----4-:R-:W-:-:S06]  /*02f0*/  UPRMT UR4, UR5, 0x654, UR4 ;  /* 0x0000065405047896 */ /* 0x010fcc0008000004 */
[----:B------:R-:W-:Y:S02]  /*0300*/  LEA.HI R19, R19, UR4, RZ, 0x1d ;  /* 0x0000000413137c11 */ /* 0x000fe4000f8fe8ff */
[----:B------:R-:W-:Y:S02]  /*0310*/  LEA.HI R17, R16, UR4, RZ, 0x1d ;  /* 0x0000000410117c11 */ /* 0x000fe4000f8fe8ff */
[----:B------:R-:W-:Y:S02]  /*0320*/  LEA.HI R25, R24, UR4, RZ, 0x1d ;  /* 0x0000000418197c11 */ /* 0x000fe4000f8fe8ff */
[----:B------:R-:W-:Y:S01]  /*0330*/  LEA.HI R27, R27, UR4, RZ, 0x1d ;  /* 0x000000041b1b7c11 */ /* 0x000fe2000f8fe8ff */
[C---:B------:R-:W-:Y:S02]  /*0340*/  IMAD R19, R26.reuse, 0x4, R19 ;  /* 0x000000041a137824 */ /* 0x040fe400078e0213 */
[C---:B------:R-:W-:Y:S02]  /*0350*/  IMAD R28, R26.reuse, 0x4, R17 ;  /* 0x000000041a1c7824 */ /* 0x040fe400078e0211 */
[----:B------:R-:W-:-:S02]  /*0360*/  IMAD R25, R26, 0x4, R25 ;  /* 0x000000041a197824 */ /* 0x000fc400078e0219 */
[----:B------:R-:W-:Y:S02]  /*0370*/  IMAD R26, R26, 0x4, R27 ;  /* 0x000000041a1a7824 */ /* 0x000fe400078e021b */
[----:B------:R-:W-:-:S05]  /*0380*/  IMAD.SHL.U32 R22, R18, 0x4, RZ ;  /* 0x0000000412167824 */ /* 0x000fca00078e00ff */
[----:B------:R-:W-:-:S04]  /*0390*/  LOP3.LUT R22, R22, 0x1fc, RZ, 0xc0, !PT ;  /* 0x000001fc16167812 */ /* 0x000fc800078ec0ff */
[----:B------:R-:W-:Y:S02]  /*03a0*/  LOP3.LUT R16, R22, 0x200, RZ, 0xfc, !PT ;  /* 0x0000020016107812 */ /* 0x000fe400078efcff */
[----:B------:R-:W-:Y:S02]  /*03b0*/  SHF.R.U32.HI R18, RZ, 0x1, R18 ;  /* 0x00000001ff127819 */ /* 0x000fe40000011612 */
[----:B------:R-:W-:Y:S02]  /*03c0*/  SHF.R.U32.HI R16, RZ, 0x3, R16 ;  /* 0x00000003ff107819 */ /* 0x000fe40000011610 */
[----:B------:R-:W-:Y:S02]  /*03d0*/  LOP3.LUT R18, R18, 0x3c, RZ, 0xc0, !PT ;  /* 0x0000003c12127812 */ /* 0x000fe400078ec0ff */
[----:B------:R-:W-:-:S03]  /*03e0*/  LOP3.LUT R16, R16, 0x7c, RZ, 0xc0, !PT ;  /* 0x0000007c10107812 */ /* 0x000fc600078ec0ff */
[----:B------:R-:W-:Y:S02]  /*03f0*/  VIADD R17, R18, UR4 ;  /* 0x0000000412117c36 */ /* 0x000fe40008000000 */
[----:B------:R-:W-:Y:S02]  /*0400*/  VIADD R27, R16, UR4 ;  /* 0x00000004101b7c36 */ /* 0x000fe40008000000 */
[C---:B------:R-:W-:Y:S02]  /*0410*/  IMAD R24, R22.reuse, 0x4, R17 ;  /* 0x0000000416187824 */ /* 0x040fe400078e0211 */
[----:B------:R-:W-:Y:S01]  /*0420*/  IMAD R22, R22, 0x4, R27 ;  /* 0x0000000416167824 */ /* 0x000fe200078e021b */
[----:B------:R-:W-:Y:S02]  /*0430*/  LOP3.LUT R23, R2, 0x1c, R23, 0xf8, !PT ;  /* 0x0000001c02177812 */ /* 0x000fe400078ef817 */
[----:B------:R-:W-:Y:S02]  /*0440*/  LOP3.LUT R2, R20, R21, RZ, 0xfc, !PT ;  /* 0x0000001514027212 */ /* 0x000fe400078efcff */
[----:B------:R-:W-:-:S03]  /*0450*/  LOP3.LUT R20, R20, 0x10, R21, 0xfe, !PT ;  /* 0x0000001014147812 */ /* 0x000fc600078efe15 */
[----:B------:R-:W-:Y:S01]  /*0460*/  IMAD R21, R2, 0x40, R23 ;  /* 0x0000004002157824 */ /* 0x000fe200078e0217 */
[C---:B--2---:R-:W-:Y:S01]  /*0470*/  FSETP.GEU.AND P5, PT, R12.reuse, -R4, PT ;  /* 0x800000040c00720b */ /* 0x044fe20003fae000 */
[C---:B------:R-:W-:Y:S01]  /*0480*/  FADD R4, R12.reuse, R4 ;  /* 0x000000040c047221 */ /* 0x040fe20000000000 */
[C---:B---3--:R-:W-:Y:S01]  /*0490*/  FSETP.GEU.AND P6, PT, R12.reuse, -R8, PT ;  /* 0x800000080c00720b */ /* 0x048fe20003fce000 */
[----:B------:R-:W-:Y:S01]  /*04a0*/  FADD R8, R12, R8 ;  /* 0x000000080c087221 */ /* 0x000fe20000000000 */
[C---:B------:R-:W-:Y:S01]  /*04b0*/  FSETP.GEU.AND P2, PT, R13.reuse, -R5, PT ;  /* 0x800000050d00720b */ /* 0x040fe20003f4e000 */
[C---:B------:R-:W-:Y:S01]  /*04c0*/  FADD R5, R13.reuse, R5 ;  /* 0x000000050d057221 */ /* 0x040fe20000000000 */
[C---:B------:R-:W-:Y:S01]  /*04d0*/  FSETP.GEU.AND P3, PT, R13.reuse, -R9, PT ;  /* 0x800000090d00720b */ /* 0x040fe20003f6e000 */
[----:B------:R-:W-:Y:S01]  /*04e0*/  FADD R9, R13, R9 ;  /* 0x000000090d097221 */ /* 0x000fe20000000000 */
[----:B------:R-:W-:Y:S02]  /*04f0*/  FSEL R4, R4, RZ, P5 ;  /* 0x000000ff04047208 */ /* 0x000fe40002800000 */
[C---:B------:R-:W-:Y:S01]  /*0500*/  FSETP.GEU.AND P5, PT, R14.reuse, -R10, PT ;  /* 0x8000000a0e00720b */ /* 0x040fe20003fae000 */
[----:B------:R-:W-:Y:S01]  /*0510*/  FADD R10, R14, R10 ;  /* 0x0000000a0e0a7221 */ /* 0x000fe20000000000 */
[----:B------:R-:W-:-:S02]  /*0520*/  FSEL R8, R8, RZ, P6 ;  /* 0x000000ff08087208 */ /* 0x000fc40003000000 */
[C---:B------:R-:W-:Y:S01]  /*0530*/  FSETP.GEU.AND P6, PT, R15.reuse, -R11, PT ;  /* 0x8000000b0f00720b */ /* 0x040fe20003fce000 */
[----:B------:R-:W-:Y:S01]  /*0540*/  FADD R11, R15, R11 ;  /* 0x0000000b0f0b7221 */ /* 0x000fe20000000000 */
[C---:B------:R-:W-:Y:S01]  /*0550*/  FSETP.GEU.AND P4, PT, R14.reuse, -R6, PT ;  /* 0x800000060e00720b */ /* 0x040fe20003f8e000 */
[----:B------:R-:W-:Y:S01]  /*0560*/  FADD R6, R14, R6 ;  /* 0x000000060e067221 */ /* 0x000fe20000000000 */
[----:B------:R-:W-:Y:S02]  /*0570*/  FSEL R5, R5, RZ, P2 ;  /* 0x000000ff05057208 */ /* 0x000fe40001000000 */
[C---:B------:R-:W-:Y:S01]  /*0580*/  FSETP.GEU.AND P2, PT, R15.reuse, -R7, PT ;  /* 0x800000070f00720b */ /* 0x040fe20003f4e000 */
[----:B------:R-:W-:Y:S01]  /*0590*/  FADD R7, R15, R7 ;  /* 0x000000070f077221 */ /* 0x000fe20000000000 */
[----:B------:R-:W-:Y:S02]  /*05a0*/  FSEL R9, R9, RZ, P3 ;  /* 0x000000ff09097208 */ /* 0x000fe40001800000 */
[----:B------:R-:W-:-:S02]  /*05b0*/  FSEL R10, R10, RZ, P5 ;  /* 0x000000ff0a0a7208 */ /* 0x000fc40002800000 */
[----:B------:R-:W-:Y:S01]  /*05c0*/  FSEL R11, R11, RZ, P6 ;  /* 0x000000ff0b0b7208 */ /* 0x000fe20003000000 */
[----:B------:R-:W-:Y:S01]  /*05d0*/  STS [R19], R8 ;  /* 0x0000000813007388 */ /* 0x000fe20000000800 */
[----:B------:R-:W-:Y:S02]  /*05e0*/  FSEL R6, R6, RZ, P4 ;  /* 0x000000ff06067208 */ /* 0x000fe40002000000 */
[----:B------:R-:W-:Y:S01]  /*05f0*/  FSEL R7, R7, RZ, P2 ;  /* 0x000000ff07077208 */ /* 0x000fe20001000000 */
[----:B------:R-:W-:Y:S04]  /*0600*/  STS [R28+0x80], R9 ;  /* 0x000080091c007388 */ /* 0x000fe80000000800 */
[----:B------:R-:W-:Y:S04]  /*0610*/  STS [R25+0x100], R10 ;  /* 0x0001000a19007388 */ /* 0x000fe80000000800 */
[----:B------:R-:W-:Y:S04]  /*0620*/  STS [R26+0x180], R11 ;  /* 0x0001800b1a007388 */ /* 0x000fe80000000800 */
[----:B------:R-:W-:Y:S04]  /*0630*/  STS [R19+0x40], R4 ;  /* 0x0000400413007388 */ /* 0x000fe80000000800 */
[----:B------:R1:W-:Y:S04]  /*0640*/  STS [R28+0xc0], R5 ;  /* 0x0000c0051c007388 */ /* 0x0003e80000000800 */
[----:B------:R-:W-:Y:S04]  /*0650*/  STS [R25+0x140], R6 ;  /* 0x0001400619007388 */ /* 0x000fe80000000800 */
[----:B------:R2:W-:Y:S01]  /*0660*/  STS [R26+0x1c0], R7 ;  /* 0x0001c0071a007388 */ /* 0x0005e20000000800 */
[----:B-1----:R-:W1:Y:S08]  /*0670*/  LDC.64 R28, c[0x0][0x220] ;  /* 0x00008800ff1c7b82 */ /* 0x002e700000000a00 */
[----:B------:R-:W-:Y:S08]  /*0680*/  BAR.SYNC.DEFER_BLOCKING 0x0 ;  /* 0x0000000000007b1d */ /* 0x000ff00000010000 */
[----:B--2---:R-:W2:Y:S01]  /*0690*/  LDC.64 R26, c[0x0][0x228] ;  /* 0x00008a00ff1a7b82 */ /* 0x004ea20000000a00 */
[----:B------:R-:W-:Y:S04]  /*06a0*/  LDS R12, [R24] ;  /* 0x00000000180c7984 */ /* 0x000fe80000000800 */
[----:B------:R-:W-:Y:S04]  /*06b0*/  LDS R13, [R24+0x4] ;  /* 0x00000400180d7984 */ /* 0x000fe80000000800 */
[----:B------:R-:W-:Y:S04]  /*06c0*/  LDS R14, [R24+0x8] ;  /* 0x00000800180e7984 */ /* 0x000fe80000000800 */
[----:B------:R-:W3:Y:S04]  /*06d0*/  LDS R15, [R24+0xc] ;  /* 0x00000c00180f7984 */ /* 0x000ee80000000800 */
[----:B------:R-:W-:Y:S04]  /*06e0*/  LDS R16, [R22+0x800] ;  /* 0x0008000016107984 */ /* 0x000fe80000000800 */
[----:B------:R-:W-:Y:S04]  /*06f0*/  LDS R17, [R22+0x804] ;  /* 0x0008040016117984 */ /* 0x000fe80000000800 */
[----:B------:R-:W-:Y:S04]  /*0700*/  LDS R18, [R22+0x808] ;  /* 0x0008080016127984 */ /* 0x000fe80000000800 */
[----:B------:R2:W4:Y:S01]  /*0710*/  LDS R19, [R22+0x80c] ;  /* 0x00080c0016137984 */ /* 0x0005220000000800 */
[----:B------:R-:W-:Y:S01]  /*0720*/  ISETP.GE.AND P2, PT, R23, 0x40, PT ;  /* 0x000000401700780c */ /* 0x000fe20003f46270 */
[----:B------:R-:W-:-:S02]  /*0730*/  IMAD R23, R20, 0x40, R23 ;  /* 0x0000004014177824 */ /* 0x000fc400078e0217 */
[----:B-1----:R-:W-:-:S04]  /*0740*/  IMAD.WIDE R20, R21, 0x4, R28 ;  /* 0x0000000415147825 */ /* 0x002fc800078e021c */
[----:B------:R-:W-:-:S04]  /*0750*/  IMAD.WIDE R28, R23, 0x4, R28 ;  /* 0x00000004171c7825 */ /* 0x000fc800078e021c */
[----:B--2---:R-:W-:-:S04]  /*0760*/  IMAD.WIDE R22, R0, 0x4, R26 ;  /* 0x0000000400167825 */ /* 0x004fc800078e021a */
[----:B------:R-:W-:Y:S01]  /*0770*/  IMAD.WIDE R26, R3, 0x4, R26 ;  /* 0x00000004031a7825 */ /* 0x000fe200078e021a */
[----:B---3--:R1:W-:Y:S04]  /*0780*/  @!P2 STG.E.128 desc[UR6][R20.64], R12 ;  /* 0x0000000c1400a986 */ /* 0x0083e8000c101d06 */
[----:B----4-:R1:W-:Y:S04]  /*0790*/  @!P2 STG.E.128 desc[UR6][R28.64], R16 ;  /* 0x000000101c00a986 */ /* 0x0103e8000c101d06 */
[----:B------:R1:W-:Y:S01]  /*07a0*/  @!P1 STG.E.128 desc[UR6][R22.64], R8 ;  /* 0x0000000816009986 */ /* 0x0003e2000c101d06 */
[----:B------:R-:W-:Y:S05]  /*07b0*/  @P0 EXIT ;  /* 0x000000000000094d */ /* 0x000fea0003800000 */
[----:B------:R-:W-:Y:S01]  /*07c0*/  STG.E.128 desc[UR6][R26.64], R4 ;  /* 0x000000041a007986 */ /* 0x000fe2000c101d06 */
[----:B------:R-:W-:Y:S05]  /*07d0*/  EXIT ;  /* 0x000000000000794d */ /* 0x000fea0003800000 */
.L_x_0:
[----:B------:R-:W-:-:S00]  /*07e0*/  BRA `(.L_x_0) ;  /* 0xfffffffc00fc7947 */ /* 0x000fc0000383ffff */
[----:B------:R-:W-:-:S00]  /*07f0*/  NOP ;  /* 0x0000000000007918 */ /* 0x000fc00000000000 */
        /* <DEDUP_REMOVED lines=8> */
.L_x_1:


//--------------------- .nv.shared.triton_poi_fused_convolution_max_pool2d_with_indices_relu_17 --------------------------
	.section	.nv.shared.triton_poi_fused_convolution_max_pool2d_with_indices_relu_17,"aw",@nobits
	.sectionflags	@""
	.align	16
	.zero		1024


//--------------------- .nv.constant0.triton_poi_fused_convolution_max_pool2d_with_indices_relu_17 --------------------------
	.section	.nv.constant0.triton_poi_fused_convolution_max_pool2d_with_indices_relu_17,"a",@progbits
	.sectionflags	@""
	.align	4
.nv.constant0.triton_poi_fused_convolution_max_pool2d_with_indices_relu_17:
	.zero		568
